//
// Generated by NVIDIA NVVM Compiler
//
// Compiler Build ID: CL-36424714
// Cuda compilation tools, release 13.0, V13.0.88
// Based on NVVM 20.0.0
//

.version 9.0
.target sm_100
.address_size 64

	// .globl	_Z6paraddjjPyPKyS1_
// _ZZ6paraddjjPyPKyS1_E13carry_through has been demoted
// _ZZ6paraddjjPyPKyS1_E5carry has been demoted
// _ZZ6paraddjjPyPKyS1_E6mcarry has been demoted
// _ZZ6paraddjjPyPKyS1_E14mcarry_through has been demoted

.visible .entry _Z6paraddjjPyPKyS1_(
	.param .u32 _Z6paraddjjPyPKyS1__param_0,
	.param .u32 _Z6paraddjjPyPKyS1__param_1,
	.param .u64 .ptr .align 1 _Z6paraddjjPyPKyS1__param_2,
	.param .u64 .ptr .align 1 _Z6paraddjjPyPKyS1__param_3,
	.param .u64 .ptr .align 1 _Z6paraddjjPyPKyS1__param_4
)
{
	.reg .pred 	%p<18>;
	.reg .b32 	%r<42>;
	.reg .b64 	%rd<35>;
	// demoted variable
	.shared .align 8 .b8 _ZZ6paraddjjPyPKyS1_E13carry_through[128];
	// demoted variable
	.shared .align 8 .b8 _ZZ6paraddjjPyPKyS1_E5carry[136];
	// demoted variable
	.shared .align 4 .u32 _ZZ6paraddjjPyPKyS1_E6mcarry;
	// demoted variable
	.shared .align 4 .u32 _ZZ6paraddjjPyPKyS1_E14mcarry_through;
	ld.param.u32 	%r9, [_Z6paraddjjPyPKyS1__param_0];
	ld.param.u32 	%r8, [_Z6paraddjjPyPKyS1__param_1];
	ld.param.u64 	%rd6, [_Z6paraddjjPyPKyS1__param_2];
	ld.param.u64 	%rd7, [_Z6paraddjjPyPKyS1__param_3];
	ld.param.u64 	%rd8, [_Z6paraddjjPyPKyS1__param_4];
	mov.u32 	%r1, %tid.x;
	mov.u32 	%r10, %ctaid.x;
	mad.lo.s32 	%r2, %r8, %r10, %r1;
	setp.ge.u32 	%p2, %r1, %r8;
	setp.ge.u32 	%p3, %r2, %r9;
	or.pred  	%p4, %p2, %p3;
	@%p4 bra 	$L__BB0_19;
	cvta.to.global.u64 	%rd9, %rd7;
	cvta.to.global.u64 	%rd10, %rd8;
	mul.wide.u32 	%rd11, %r2, 8;
	add.s64 	%rd12, %rd9, %rd11;
	ld.global.u64 	%rd1, [%rd12];
	add.s64 	%rd13, %rd10, %rd11;
	ld.global.u64 	%rd14, [%rd13];
	add.s64 	%rd2, %rd14, %rd1;
	setp.gt.u32 	%p6, %r1, 15;
	shl.b32 	%r11, %r1, 3;
	mov.u32 	%r12, _ZZ6paraddjjPyPKyS1_E5carry;
	add.s32 	%r3, %r12, %r11;
	mov.u32 	%r13, _ZZ6paraddjjPyPKyS1_E13carry_through;
	add.s32 	%r4, %r13, %r11;
	mov.pred 	%p17, 0;
	@%p6 bra 	$L__BB0_4;
	mov.b64 	%rd15, 0;
	st.shared.u64 	[%r3], %rd15;
	st.shared.u64 	[%r4], %rd15;
	setp.ne.s32 	%p8, %r1, 0;
	@%p8 bra 	$L__BB0_4;
	mov.b32 	%r14, 0;
	st.volatile.shared.u32 	[_ZZ6paraddjjPyPKyS1_E6mcarry], %r14;
	st.volatile.shared.u32 	[_ZZ6paraddjjPyPKyS1_E14mcarry_through], %r14;
	mov.pred 	%p17, -1;
$L__BB0_4:
	bar.sync 	0;
	setp.ge.u64 	%p10, %rd2, %rd1;
	shr.u32 	%r5, %r1, 6;
	shl.b32 	%r15, %r5, 3;
	add.s32 	%r6, %r12, %r15;
	@%p10 bra 	$L__BB0_8;
	and.b32  	%r7, %r1, 63;
	setp.eq.s32 	%p12, %r7, 63;
	@%p12 bra 	$L__BB0_7;
	mov.b64 	%rd19, 2;
	shl.b64 	%rd20, %rd19, %r7;
	atom.shared.add.u64 	%rd21, [%r6], %rd20;
	bra.uni 	$L__BB0_10;
$L__BB0_7:
	atom.shared.add.u64 	%rd22, [%r6+8], 1;
	bra.uni 	$L__BB0_10;
$L__BB0_8:
	setp.ne.s64 	%p11, %rd2, -1;
	@%p11 bra 	$L__BB0_10;
	add.s32 	%r19, %r13, %r15;
	and.b32  	%r20, %r1, 63;
	mov.b64 	%rd16, 1;
	shl.b64 	%rd17, %rd16, %r20;
	atom.shared.add.u64 	%rd18, [%r19], %rd17;
$L__BB0_10:
	bar.sync 	0;
	add.s32 	%r21, %r8, 63;
	shr.u32 	%r22, %r21, 6;
	setp.ge.u32 	%p13, %r1, %r22;
	@%p13 bra 	$L__BB0_18;
	ld.shared.u64 	%rd3, [%r4];
	ld.shared.u64 	%rd4, [%r3];
	and.b64  	%rd23, %rd4, %rd3;
	add.s64 	%rd5, %rd23, %rd3;
	setp.ge.u64 	%p14, %rd5, %rd23;
	@%p14 bra 	$L__BB0_13;
	mov.b32 	%r26, 2;
	shl.b32 	%r27, %r26, %r1;
	atom.shared.add.u32 	%r28, [_ZZ6paraddjjPyPKyS1_E6mcarry], %r27;
	bra.uni 	$L__BB0_15;
$L__BB0_13:
	setp.ne.s64 	%p15, %rd5, -1;
	@%p15 bra 	$L__BB0_15;
	mov.b32 	%r23, 1;
	shl.b32 	%r24, %r23, %r1;
	atom.shared.add.u32 	%r25, [_ZZ6paraddjjPyPKyS1_E14mcarry_through], %r24;
$L__BB0_15:
	not.pred 	%p16, %p17;
	@%p16 bra 	$L__BB0_17;
	ld.volatile.shared.u32 	%r29, [_ZZ6paraddjjPyPKyS1_E6mcarry];
	ld.volatile.shared.u32 	%r30, [_ZZ6paraddjjPyPKyS1_E14mcarry_through];
	and.b32  	%r31, %r30, %r29;
	ld.volatile.shared.u32 	%r32, [_ZZ6paraddjjPyPKyS1_E14mcarry_through];
	add.s32 	%r33, %r31, %r32;
	ld.volatile.shared.u32 	%r34, [_ZZ6paraddjjPyPKyS1_E14mcarry_through];
	xor.b32  	%r35, %r34, %r33;
	ld.volatile.shared.u32 	%r36, [_ZZ6paraddjjPyPKyS1_E6mcarry];
	or.b32  	%r37, %r36, %r35;
	st.volatile.shared.u32 	[_ZZ6paraddjjPyPKyS1_E6mcarry], %r37;
$L__BB0_17:
	ld.volatile.shared.u32 	%r38, [_ZZ6paraddjjPyPKyS1_E6mcarry];
	shr.u32 	%r39, %r38, %r1;
	and.b32  	%r40, %r39, 1;
	cvt.u64.u32 	%rd24, %r40;
	add.s64 	%rd25, %rd5, %rd24;
	xor.b64  	%rd26, %rd25, %rd3;
	or.b64  	%rd27, %rd26, %rd4;
	st.shared.u64 	[%r3], %rd27;
$L__BB0_18:
	bar.sync 	0;
	ld.shared.u64 	%rd28, [%r6];
	and.b32  	%r41, %r1, 63;
	shr.u64 	%rd29, %rd28, %r41;
	and.b64  	%rd30, %rd29, 1;
	add.s64 	%rd31, %rd30, %rd2;
	cvta.to.global.u64 	%rd32, %rd6;
	add.s64 	%rd34, %rd32, %rd11;
	st.global.u64 	[%rd34], %rd31;
$L__BB0_19:
	ret;

}


// ===== COMPILED SASS (sm_100) =====

	.target	sm_100

	.elftype	@"ET_EXEC"


//--------------------- .note.nv.tkinfo           --------------------------
	.section	.note.nv.tkinfo,"",@"SHT_NOTE"
	.sectionflags	@"SHF_NOTE_NV_TKINFO"
	.tkinfo
        /*0018*/ 	.word	0x00000002
        /*0030*/ 	.string	""
        /*0030*/ 	.string	"ptxas"
        /*0030*/ 	.string	"Cuda compilation tools, release 13.0, V13.0.88"
        /*0030*/ 	.string	"Build cuda_13.0.r13.0/compiler.36424714_0"
        /*0030*/ 	.string	"-arch sm_100 -m 64 "



//--------------------- .note.nv.cuinfo           --------------------------
	.section	.note.nv.cuinfo,"",@"SHT_NOTE"
	.sectionflags	@"SHF_NOTE_NV_CUINFO"
        /*0018*/ 	.short	0x0002
        /*001a*/ 	.short	0x0064
        /*001c*/ 	.short	0x0082
	.zero		2


//--------------------- .nv.info                  --------------------------
	.section	.nv.info,"",@"SHT_CUDA_INFO"
	.align	4


	//----- nvinfo : EIATTR_REGCOUNT
	.align		4
        /*0000*/ 	.byte	0x04, 0x2f
        /*0002*/ 	.short	(.L_1 - .L_0)
	.align		4
.L_0:
        /*0004*/ 	.word	index@(_Z6paraddjjPyPKyS1_)
        /*0008*/ 	.word	0x00000016


	//----- nvinfo : EIATTR_FRAME_SIZE
	.align		4
.L_1:
        /*000c*/ 	.byte	0x04, 0x11
        /*000e*/ 	.short	(.L_3 - .L_2)
	.align		4
.L_2:
        /*0010*/ 	.word	index@(_Z6paraddjjPyPKyS1_)
        /*0014*/ 	.word	0x00000000


	//----- nvinfo : EIATTR_MIN_STACK_SIZE
	.align		4
.L_3:
        /*0018*/ 	.byte	0x04, 0x12
        /*001a*/ 	.short	(.L_5 - .L_4)
	.align		4
.L_4:
        /*001c*/ 	.word	index@(_Z6paraddjjPyPKyS1_)
        /*0020*/ 	.word	0x00000000
.L_5:


//--------------------- .nv.compat                --------------------------
	.section	.nv.compat,"",@"SHT_CUDA_COMPAT_INFO"
	.align	4
        /*0000*/ 	.byte	0x02, 0x09, 0x00, 0x00, 0x02, 0x02, 0x01, 0x00, 0x02, 0x05, 0x05, 0x00, 0x03, 0x07, 0x01, 0x01
        /*0010*/ 	.byte	0x02, 0x03, 0x00, 0x00, 0x02, 0x06, 0x01, 0x00, 0x04, 0x0b, 0x08, 0x00, 0x09, 0x00, 0x00, 0x00
        /*0020*/ 	.byte	0x00, 0x00, 0x00, 0x00


//--------------------- .nv.info._Z6paraddjjPyPKyS1_ --------------------------
	.section	.nv.info._Z6paraddjjPyPKyS1_,"",@"SHT_CUDA_INFO"
	.sectionflags	@""
	.align	4


	//----- nvinfo : EIATTR_CUDA_API_VERSION
	.align		4
        /*0000*/ 	.byte	0x04, 0x37
        /*0002*/ 	.short	(.L_7 - .L_6)
.L_6:
        /*0004*/ 	.word	0x00000082


	//----- nvinfo : EIATTR_KPARAM_INFO
	.align		4
.L_7:
        /*0008*/ 	.byte	0x04, 0x17
        /*000a*/ 	.short	(.L_9 - .L_8)
.L_8:
        /*000c*/ 	.word	0x00000000
        /*0010*/ 	.short	0x0004
        /*0012*/ 	.short	0x0018
        /*0014*/ 	.byte	0x00, 0xf5, 0x21, 0x00


	//----- nvinfo : EIATTR_KPARAM_INFO
	.align		4
.L_9:
        /*0018*/ 	.byte	0x04, 0x17
        /*001a*/ 	.short	(.L_11 - .L_10)
.L_10:
        /*001c*/ 	.word	0x00000000
        /*0020*/ 	.short	0x0003
        /*0022*/ 	.short	0x0010
        /*0024*/ 	.byte	0x00, 0xf5, 0x21, 0x00


	//----- nvinfo : EIATTR_KPARAM_INFO
	.align		4
.L_11:
        /*0028*/ 	.byte	0x04, 0x17
        /*002a*/ 	.short	(.L_13 - .L_12)
.L_12:
        /*002c*/ 	.word	0x00000000
        /*0030*/ 	.short	0x0002
        /*0032*/ 	.short	0x0008
        /*0034*/ 	.byte	0x00, 0xf5, 0x21, 0x00


	//----- nvinfo : EIATTR_KPARAM_INFO
	.align		4
.L_13:
        /*0038*/ 	.byte	0x04, 0x17
        /*003a*/ 	.short	(.L_15 - .L_14)
.L_14:
        /*003c*/ 	.word	0x00000000
        /*0040*/ 	.short	0x0001
        /*0042*/ 	.short	0x0004
        /*0044*/ 	.byte	0x00, 0xf0, 0x11, 0x00


	//----- nvinfo : EIATTR_KPARAM_INFO
	.align		4
.L_15:
        /*0048*/ 	.byte	0x04, 0x17
        /*004a*/ 	.short	(.L_17 - .L_16)
.L_16:
        /*004c*/ 	.word	0x00000000
        /*0050*/ 	.short	0x0000
        /*0052*/ 	.short	0x0000
        /*0054*/ 	.byte	0x00, 0xf0, 0x11, 0x00


	//----- nvinfo : EIATTR_SPARSE_MMA_MASK
	.align		4
.L_17:
        /*0058*/ 	.byte	0x03, 0x50
        /*005a*/ 	.short	0x0000


	//----- nvinfo : EIATTR_MAXREG_COUNT
	.align		4
        /*005c*/ 	.byte	0x03, 0x1b
        /*005e*/ 	.short	0x00ff


	//----- nvinfo : EIATTR_NUM_BARRIERS
	.align		4
        /*0060*/ 	.byte	0x02, 0x4c
        /*0062*/ 	.byte	0x01
	.zero		1


	//----- nvinfo : EIATTR_MERCURY_ISA_VERSION
	.align		4
        /*0064*/ 	.byte	0x03, 0x5f
        /*0066*/ 	.short	0x0101


	//----- nvinfo : EIATTR_INT_WARP_WIDE_INSTR_OFFSETS
	.align		4
        /*0068*/ 	.byte	0x04, 0x31
        /*006a*/ 	.short	(.L_19 - .L_18)


	//   ....[0]....
.L_18:
        /*006c*/ 	.word	0x00000600


	//   ....[1]....
        /*0070*/ 	.word	0x00000640


	//   ....[2]....
        /*0074*/ 	.word	0x000006f0


	//   ....[3]....
        /*0078*/ 	.word	0x00000730


	//----- nvinfo : EIATTR_VRC_CTA_INIT_COUNT
	.align		4
.L_19:
        /*007c*/ 	.byte	0x02, 0x4a
	.zero		1
	.zero		1


	//----- nvinfo : EIATTR_EXIT_INSTR_OFFSETS
	.align		4
        /*0080*/ 	.byte	0x04, 0x1c
        /*0082*/ 	.short	(.L_21 - .L_20)


	//   ....[0]....
.L_20:
        /*0084*/ 	.word	0x00000070


	//   ....[1]....
        /*0088*/ 	.word	0x00000980


	//----- nvinfo : EIATTR_CRS_STACK_SIZE
	.align		4
.L_21:
        /*008c*/ 	.byte	0x04, 0x1e
        /*008e*/ 	.short	(.L_23 - .L_22)
.L_22:
        /*0090*/ 	.word	0x00000000


	//----- nvinfo : EIATTR_CBANK_PARAM_SIZE
	.align		4
.L_23:
        /*0094*/ 	.byte	0x03, 0x19
        /*0096*/ 	.short	0x0020


	//----- nvinfo : EIATTR_PARAM_CBANK
	.align		4
        /*0098*/ 	.byte	0x04, 0x0a
        /*009a*/ 	.short	(.L_25 - .L_24)
	.align		4
.L_24:
        /*009c*/ 	.word	index@(.nv.constant0._Z6paraddjjPyPKyS1_)
        /*00a0*/ 	.short	0x0380
        /*00a2*/ 	.short	0x0020


	//----- nvinfo : EIATTR_SW_WAR
	.align		4
.L_25:
        /*00a4*/ 	.byte	0x04, 0x36
        /*00a6*/ 	.short	(.L_27 - .L_26)
.L_26:
        /*00a8*/ 	.word	0x00000008
.L_27:


//--------------------- .nv.callgraph             --------------------------
	.section	.nv.callgraph,"",@"SHT_CUDA_CALLGRAPH"
	.align	4
	.sectionentsize	8
	.align		4
        /*0000*/ 	.word	0x00000000
	.align		4
        /*0004*/ 	.word	0xffffffff
	.align		4
        /*0008*/ 	.word	0x00000000
	.align		4
        /*000c*/ 	.word	0xfffffffe
	.align		4
        /*0010*/ 	.word	0x00000000
	.align		4
        /*0014*/ 	.word	0xfffffffd
	.align		4
        /*0018*/ 	.word	0x00000000
	.align		4
        /*001c*/ 	.word	0xfffffffc


//--------------------- .text._Z6paraddjjPyPKyS1_ --------------------------
	.section	.text._Z6paraddjjPyPKyS1_,"ax",@progbits
	.align	128
        .global         _Z6paraddjjPyPKyS1_
        .type           _Z6paraddjjPyPKyS1_,@function
        .size           _Z6paraddjjPyPKyS1_,(.L_x_19 - _Z6paraddjjPyPKyS1_)
        .other          _Z6paraddjjPyPKyS1_,@"STO_CUDA_ENTRY STV_DEFAULT"
_Z6paraddjjPyPKyS1_:
.text._Z6paraddjjPyPKyS1_:
[----:B------:R-:W-:Y:S01]  /*0000*/  LDC R1, c[0x0][0x37c] ;  /* 0x0000df00ff017b82 */ /* 0x000fe20000000800 */
[----:B------:R-:W0:Y:S07]  /*0010*/  S2R R0, SR_TID.X ;  /* 0x0000000000007919 */ /* 0x000e2e0000002100 */
[----:B------:R-:W0:Y:S08]  /*0020*/  S2UR UR4, SR_CTAID.X ;  /* 0x00000000000479c3 */ /* 0x000e300000002500 */
[----:B------:R-:W0:Y:S02]  /*0030*/  LDC.64 R2, c[0x0][0x380] ;  /* 0x0000e000ff027b82 */ /* 0x000e240000000a00 */
[----:B0-----:R-:W-:-:S05]  /*0040*/  IMAD R9, R3, UR4, R0 ;  /* 0x0000000403097c24 */ /* 0x001fca000f8e0200 */
[----:B------:R-:W-:-:S04]  /*0050*/  ISETP.GE.U32.AND P0, PT, R9, R2, PT ;  /* 0x000000020900720c */ /* 0x000fc80003f06070 */
[----:B------:R-:W-:-:S13]  /*0060*/  ISETP.GE.U32.OR P0, PT, R0, R3, P0 ;  /* 0x000000030000720c */ /* 0x000fda0000706470 */
[----:B------:R-:W-:Y:S05]  /*0070*/  @P0 EXIT ;  /* 0x000000000000094d */ /* 0x000fea0003800000 */
[----:B------:R-:W0:Y:S01]  /*0080*/  LDC.64 R4, c[0x0][0x390] ;  /* 0x0000e400ff047b82 */ /* 0x000e220000000a00 */
[----:B------:R-:W1:Y:S07]  /*0090*/  LDCU.64 UR8, c[0x0][0x358] ;  /* 0x00006b00ff0877ac */ /* 0x000e6e0008000a00 */
[----:B------:R-:W2:Y:S01]  /*00a0*/  LDC.64 R6, c[0x0][0x398] ;  /* 0x0000e600ff067b82 */ /* 0x000ea20000000a00 */
[----:B0-----:R-:W-:-:S06]  /*00b0*/  IMAD.WIDE.U32 R4, R9, 0x8, R4 ;  /* 0x0000000809047825 */ /* 0x001fcc00078e0004 */
[----:B-1----:R-:W5:Y:S01]  /*00c0*/  LDG.E.64 R4, desc[UR8][R4.64] ;  /* 0x0000000804047981 */ /* 0x002f62000c1e1b00 */
[----:B--2---:R-:W-:-:S06]  /*00d0*/  IMAD.WIDE.U32 R6, R9, 0x8, R6 ;  /* 0x0000000809067825 */ /* 0x004fcc00078e0006 */
[----:B------:R-:W5:Y:S01]  /*00e0*/  LDG.E.64 R6, desc[UR8][R6.64] ;  /* 0x0000000806067981 */ /* 0x000f62000c1e1b00 */
[----:B------:R-:W0:Y:S01]  /*00f0*/  S2UR UR10, SR_CgaCtaId ;  /* 0x00000000000a79c3 */ /* 0x000e220000008800 */
[----:B------:R-:W-:Y:S01]  /*0100*/  ISETP.GT.U32.AND P0, PT, R0, 0xf, PT ;  /* 0x0000000f0000780c */ /* 0x000fe20003f04070 */
[----:B------:R-:W-:Y:S02]  /*0110*/  UMOV UR6, 0x400 ;  /* 0x0000040000067882 */ /* 0x000fe40000000000 */
[----:B------:R-:W-:Y:S01]  /*0120*/  UIADD3 UR4, UPT, UPT, UR6, 0x80, URZ ;  /* 0x0000008006047890 */ /* 0x000fe2000fffe0ff */
[----:B------:R-:W-:Y:S01]  /*0130*/  BSSY.RECONVERGENT B0, `(.L_x_0) ;  /* 0x000000d000007945 */ /* 0x000fe20003800200 */
[----:B------:R-:W-:Y:S01]  /*0140*/  PLOP3.LUT P1, PT, PT, PT, PT, 0x8, 0x80 ;  /* 0x000000000080781c */ /* 0x000fe20003f2e170 */
[----:B0-----:R-:W-:Y:S02]  /*0150*/  ULEA UR7, UR10, UR6, 0x18 ;  /* 0x000000060a077291 */ /* 0x001fe4000f8ec0ff */
[----:B------:R-:W-:-:S04]  /*0160*/  ULEA UR4, UR10, UR4, 0x18 ;  /* 0x000000040a047291 */ /* 0x000fc8000f8ec0ff */
[C---:B------:R-:W-:Y:S02]  /*0170*/  LEA R12, R0.reuse, UR7, 0x3 ;  /* 0x00000007000c7c11 */ /* 0x040fe4000f8e18ff */
[----:B------:R-:W-:Y:S01]  /*0180*/  LEA R2, R0, UR4, 0x3 ;  /* 0x0000000400027c11 */ /* 0x000fe2000f8e18ff */
[----:B------:R-:W-:Y:S06]  /*0190*/  @P0 BRA `(.L_x_1) ;  /* 0x0000000000180947 */ /* 0x000fec0003800000 */
[----:B------:R-:W-:Y:S01]  /*01a0*/  ISETP.NE.AND P0, PT, R0, RZ, PT ;  /* 0x000000ff0000720c */ /* 0x000fe20003f05270 */
[----:B------:R0:W-:Y:S04]  /*01b0*/  STS.64 [R2], RZ ;  /* 0x000000ff02007388 */ /* 0x0001e80000000a00 */
[----:B------:R0:W-:Y:S08]  /*01c0*/  STS.64 [R12], RZ ;  /* 0x000000ff0c007388 */ /* 0x0001f00000000a00 */
[----:B------:R-:W-:Y:S01]  /*01d0*/  @!P0 STS [UR7+0x108], RZ ;  /* 0x000108ffff008988 */ /* 0x000fe20008000807 */
[----:B------:R-:W-:-:S03]  /*01e0*/  @!P0 PLOP3.LUT P1, PT, PT, PT, PT, 0x80, 0x8 ;  /* 0x000000000008881c */ /* 0x000fc60003f2f070 */
[----:B0-----:R-:W-:Y:S10]  /*01f0*/  @!P0 STS [UR7+0x10c], RZ ;  /* 0x00010cffff008988 */ /* 0x001ff40008000807 */
.L_x_1:
[----:B------:R-:W-:Y:S05]  /*0200*/  BSYNC.RECONVERGENT B0 ;  /* 0x0000000000007941 */ /* 0x000fea0003800200 */
.L_x_0:
[----:B------:R-:W-:Y:S01]  /*0210*/  BAR.SYNC.DEFER_BLOCKING 0x0 ;  /* 0x0000000000007b1d */ /* 0x000fe20000010000 */
[----:B-----5:R-:W-:-:S05]  /*0220*/  IADD3 R8, P0, PT, R4, R6, RZ ;  /* 0x0000000604087210 */ /* 0x020fca0007f1e0ff */
[----:B------:R-:W-:Y:S01]  /*0230*/  IMAD.X R10, R5, 0x1, R7, P0 ;  /* 0x00000001050a7824 */ /* 0x000fe200000e0607 */
[----:B------:R-:W-:Y:S01]  /*0240*/  ISETP.GE.U32.AND P0, PT, R8, R4, PT ;  /* 0x000000040800720c */ /* 0x000fe20003f06070 */
[----:B------:R-:W-:Y:S01]  /*0250*/  BSSY.RECONVERGENT B0, `(.L_x_2) ;  /* 0x0000028000007945 */ /* 0x000fe20003800200 */
[----:B------:R-:W-:Y:S02]  /*0260*/  SHF.R.U32.HI R4, RZ, 0x6, R0 ;  /* 0x00000006ff047819 */ /* 0x000fe40000011600 */
[----:B------:R-:W-:Y:S02]  /*0270*/  ISETP.GE.U32.AND.EX P0, PT, R10, R5, PT, P0 ;  /* 0x000000050a00720c */ /* 0x000fe40003f06100 */
[----:B------:R-:W-:-:S11]  /*0280*/  LEA R11, R4, UR4, 0x3 ;  /* 0x00000004040b7c11 */ /* 0x000fd6000f8e18ff */
[----:B------:R-:W-:Y:S05]  /*0290*/  @P0 BRA `(.L_x_3) ;  /* 0x0000000000580947 */ /* 0x000fea0003800000 */
[----:B------:R-:W-:Y:S01]  /*02a0*/  LOP3.LUT R4, R0, 0x3f, RZ, 0xc0, !PT ;  /* 0x0000003f00047812 */ /* 0x000fe200078ec0ff */
[----:B------:R-:W-:Y:S03]  /*02b0*/  BSSY.RECONVERGENT B1, `(.L_x_4) ;  /* 0x0000013000017945 */ /* 0x000fe60003800200 */
[----:B------:R-:W-:-:S13]  /*02c0*/  ISETP.NE.AND P0, PT, R4, 0x3f, PT ;  /* 0x0000003f0400780c */ /* 0x000fda0003f05270 */
[----:B------:R-:W-:Y:S05]  /*02d0*/  @!P0 BRA `(.L_x_5) ;  /* 0x00000000002c8947 */ /* 0x000fea0003800000 */
[----:B------:R-:W-:Y:S01]  /*02e0*/  IMAD.MOV.U32 R13, RZ, RZ, 0x2 ;  /* 0x00000002ff0d7424 */ /* 0x000fe200078e00ff */
[----:B------:R-:W-:Y:S04]  /*02f0*/  BSSY.RECONVERGENT B2, `(.L_x_6) ;  /* 0x0000008000027945 */ /* 0x000fe80003800200 */
[CC--:B------:R-:W-:Y:S02]  /*0300*/  SHF.L.U64.HI R15, R13.reuse, R4.reuse, RZ ;  /* 0x000000040d0f7219 */ /* 0x0c0fe400000102ff */
[----:B------:R-:W-:-:S07]  /*0310*/  SHF.L.U32 R13, R13, R4, RZ ;  /* 0x000000040d0d7219 */ /* 0x000fce00000006ff */
.L_x_7:
[----:B------:R-:W0:Y:S02]  /*0320*/  LDS.64 R4, [R11] ;  /* 0x000000000b047984 */ /* 0x000e240000000a00 */
[----:B0-----:R-:W-:-:S05]  /*0330*/  IADD3 R6, P0, PT, R4, R13, RZ ;  /* 0x0000000d04067210 */ /* 0x001fca0007f1e0ff */
[----:B------:R-:W-:-:S07]  /*0340*/  IMAD.X R7, R5, 0x1, R15, P0 ;  /* 0x0000000105077824 */ /* 0x000fce00000e060f */
[----:B------:R-:W0:Y:S02]  /*0350*/  ATOMS.CAST.SPIN.64 P0, [R11], R4, R6 ;  /* 0x000000040b00758d */ /* 0x000e240001800406 */
[----:B0-----:R-:W-:Y:S05]  /*0360*/  @!P0 BRA `(.L_x_7) ;  /* 0xfffffffc00ec8947 */ /* 0x001fea000383ffff */
[----:B------:R-:W-:Y:S05]  /*0370*/  BSYNC.RECONVERGENT B2 ;  /* 0x0000000000027941 */ /* 0x000fea0003800200 */
.L_x_6:
[----:B------:R-:W-:Y:S05]  /*0380*/  BRA `(.L_x_8) ;  /* 0x0000000000147947 */ /* 0x000fea0003800000 */
.L_x_5:
[----:B------:R-:W0:Y:S02]  /*0390*/  LDS.64 R4, [R11+0x8] ;  /* 0x000008000b047984 */ /* 0x000e240000000a00 */
[----:B0-----:R-:W-:-:S05]  /*03a0*/  IADD3 R6, P0, PT, R4, 0x1, RZ ;  /* 0x0000000104067810 */ /* 0x001fca0007f1e0ff */
[----:B------:R-:W-:-:S07]  /*03b0*/  IMAD.X R7, RZ, RZ, R5, P0 ;  /* 0x000000ffff077224 */ /* 0x000fce00000e0605 */
[----:B------:R-:W0:Y:S02]  /*03c0*/  ATOMS.CAST.SPIN.64 P0, [R11+0x8], R4, R6 ;  /* 0x000008040b00758d */ /* 0x000e240001800406 */
[----:B0-----:R-:W-:Y:S05]  /*03d0*/  @!P0 BRA `(.L_x_5) ;  /* 0xfffffffc00ec8947 */ /* 0x001fea000383ffff */
.L_x_8:
[----:B------:R-:W-:Y:S05]  /*03e0*/  BSYNC.RECONVERGENT B1 ;  /* 0x0000000000017941 */ /* 0x000fea0003800200 */
.L_x_4:
[----:B------:R-:W-:Y:S05]  /*03f0*/  BRA `(.L_x_9) ;  /* 0x0000000000347947 */ /* 0x000fea0003800000 */
.L_x_3:
[----:B------:R-:W-:-:S04]  /*0400*/  ISETP.NE.U32.AND P0, PT, R8, -0x1, PT ;  /* 0xffffffff0800780c */ /* 0x000fc80003f05070 */
[----:B------:R-:W-:-:S13]  /*0410*/  ISETP.NE.AND.EX P0, PT, R10, -0x1, PT, P0 ;  /* 0xffffffff0a00780c */ /* 0x000fda0003f05300 */
[----:B------:R-:W-:Y:S05]  /*0420*/  @P0 BRA `(.L_x_9) ;  /* 0x0000000000280947 */ /* 0x000fea0003800000 */
[----:B------:R-:W-:Y:S01]  /*0430*/  IMAD.MOV.U32 R15, RZ, RZ, 0x1 ;  /* 0x00000001ff0f7424 */ /* 0x000fe200078e00ff */
[----:B------:R-:W-:Y:S02]  /*0440*/  LOP3.LUT R6, R0, 0x3f, RZ, 0xc0, !PT ;  /* 0x0000003f00067812 */ /* 0x000fe400078ec0ff */
[----:B------:R-:W-:Y:S02]  /*0450*/  LEA R13, R4, UR7, 0x3 ;  /* 0x00000007040d7c11 */ /* 0x000fe4000f8e18ff */
[CC--:B------:R-:W-:Y:S02]  /*0460*/  SHF.L.U64.HI R17, R15.reuse, R6.reuse, RZ ;  /* 0x000000060f117219 */ /* 0x0c0fe400000102ff */
[----:B------:R-:W-:-:S07]  /*0470*/  SHF.L.U32 R15, R15, R6, RZ ;  /* 0x000000060f0f7219 */ /* 0x000fce00000006ff */
.L_x_10:
[----:B------:R-:W0:Y:S02]  /*0480*/  LDS.64 R4, [R13] ;  /* 0x000000000d047984 */ /* 0x000e240000000a00 */
[----:B0-----:R-:W-:-:S05]  /*0490*/  IADD3 R6, P0, PT, R4, R15, RZ ;  /* 0x0000000f04067210 */ /* 0x001fca0007f1e0ff */
[----:B------:R-:W-:-:S07]  /*04a0*/  IMAD.X R7, R5, 0x1, R17, P0 ;  /* 0x0000000105077824 */ /* 0x000fce00000e0611 */
[----:B------:R-:W0:Y:S02]  /*04b0*/  ATOMS.CAST.SPIN.64 P0, [R13], R4, R6 ;  /* 0x000000040d00758d */ /* 0x000e240001800406 */
[----:B0-----:R-:W-:Y:S05]  /*04c0*/  @!P0 BRA `(.L_x_10) ;  /* 0xfffffffc00ec8947 */ /* 0x001fea000383ffff */
.L_x_9:
[----:B------:R-:W-:Y:S05]  /*04d0*/  BSYNC.RECONVERGENT B0 ;  /* 0x0000000000007941 */ /* 0x000fea0003800200 */
.L_x_2:
[----:B------:R-:W-:Y:S01]  /*04e0*/  VIADD R3, R3, 0x3f ;  /* 0x0000003f03037836 */ /* 0x000fe20000000000 */
[----:B------:R-:W-:Y:S04]  /*04f0*/  BAR.SYNC.DEFER_BLOCKING 0x0 ;  /* 0x0000000000007b1d */ /* 0x000fe80000010000 */
[----:B------:R-:W-:Y:S02]  /*0500*/  SHF.R.U32.HI R3, RZ, 0x6, R3 ;  /* 0x00000006ff037819 */ /* 0x000fe40000011603 */
[----:B------:R-:W-:Y:S02]  /*0510*/  BSSY.RECONVERGENT B0, `(.L_x_11) ;  /* 0x000003c000007945 */ /* 0x000fe40003800200 */
[----:B------:R-:W-:-:S13]  /*0520*/  ISETP.GE.U32.AND P0, PT, R0, R3, PT ;  /* 0x000000030000720c */ /* 0x000fda0003f06070 */
[----:B------:R-:W-:Y:S05]  /*0530*/  @P0 BRA `(.L_x_12) ;  /* 0x0000000000e40947 */ /* 0x000fea0003800000 */
[----:B------:R-:W-:Y:S01]  /*0540*/  LDS.64 R4, [R12] ;  /* 0x000000000c047984 */ /* 0x000fe20000000a00 */
[----:B------:R-:W-:Y:S03]  /*0550*/  BSSY.RECONVERGENT B1, `(.L_x_13) ;  /* 0x0000023000017945 */ /* 0x000fe60003800200 */
[----:B------:R-:W0:Y:S02]  /*0560*/  LDS.64 R6, [R2] ;  /* 0x0000000002067984 */ /* 0x000e240000000a00 */
[----:B0-----:R-:W-:Y:S02]  /*0570*/  LOP3.LUT R13, R6, R4, RZ, 0xc0, !PT ;  /* 0x00000004060d7212 */ /* 0x001fe400078ec0ff */
[----:B------:R-:W-:Y:S02]  /*0580*/  LOP3.LUT R14, R7, R5, RZ, 0xc0, !PT ;  /* 0x00000005070e7212 */ /* 0x000fe400078ec0ff */
[----:B------:R-:W-:-:S04]  /*0590*/  IADD3 R3, P2, PT, R4, R13, RZ ;  /* 0x0000000d04037210 */ /* 0x000fc80007f5e0ff */
[----:B------:R-:W-:Y:S01]  /*05a0*/  ISETP.GE.U32.AND P0, PT, R3, R13, PT ;  /* 0x0000000d0300720c */ /* 0x000fe20003f06070 */
[----:B------:R-:W-:-:S05]  /*05b0*/  IMAD.X R13, R5, 0x1, R14, P2 ;  /* 0x00000001050d7824 */ /* 0x000fca00010e060e */
[----:B------:R-:W-:-:S13]  /*05c0*/  ISETP.GE.U32.AND.EX P0, PT, R13, R14, PT, P0 ;  /* 0x0000000e0d00720c */ /* 0x000fda0003f06100 */
[----:B------:R-:W-:Y:S05]  /*05d0*/  @P0 BRA `(.L_x_14) ;  /* 0x0000000000300947 */ /* 0x000fea0003800000 */
[----:B------:R-:W0:Y:S01]  /*05e0*/  S2R R14, SR_LANEID ;  /* 0x00000000000e7919 */ /* 0x000e220000000000 */
[----:B------:R-:W-:Y:S01]  /*05f0*/  IMAD.MOV.U32 R15, RZ, RZ, 0x2 ;  /* 0x00000002ff0f7424 */ /* 0x000fe200078e00ff */
[----:B------:R-:W-:Y:S02]  /*0600*/  VOTEU.ANY UR4, UPT, PT ;  /* 0x0000000000047886 */ /* 0x000fe400038e0100 */
[----:B------:R-:W-:Y:S02]  /*0610*/  UFLO.U32 UR5, UR4 ;  /* 0x00000004000572bd */ /* 0x000fe400080e0000 */
[----:B------:R-:W-:Y:S01]  /*0620*/  SHF.L.U32 R12, R15, R0, RZ ;  /* 0x000000000f0c7219 */ /* 0x000fe200000006ff */
[----:B------:R-:W-:-:S03]  /*0630*/  UIADD3 UR4, UPT, UPT, UR6, 0x108, URZ ;  /* 0x0000010806047890 */ /* 0x000fc6000fffe0ff */
[----:B------:R-:W1:Y:S01]  /*0640*/  REDUX.SUM UR11, R12 ;  /* 0x000000000c0b73c4 */ /* 0x000e62000000c000 */
[----:B------:R-:W-:Y:S01]  /*0650*/  ULEA UR4, UR10, UR4, 0x18 ;  /* 0x000000040a047291 */ /* 0x000fe2000f8ec0ff */
[----:B0-----:R-:W-:Y:S01]  /*0660*/  ISETP.EQ.U32.AND P0, PT, R14, UR5, PT ;  /* 0x000000050e007c0c */ /* 0x001fe2000bf02070 */
[----:B-1----:R-:W-:-:S12]  /*0670*/  IMAD.U32 R14, RZ, RZ, UR11 ;  /* 0x0000000bff0e7e24 */ /* 0x002fd8000f8e00ff */
[----:B------:R0:W-:Y:S01]  /*0680*/  @P0 ATOMS.ADD RZ, [UR4], R14 ;  /* 0x0000000effff098c */ /* 0x0001e20008000004 */
[----:B------:R-:W-:Y:S05]  /*0690*/  BRA `(.L_x_15) ;  /* 0x0000000000387947 */ /* 0x000fea0003800000 */
.L_x_14:
[----:B------:R-:W-:-:S04]  /*06a0*/  ISETP.NE.U32.AND P0, PT, R3, -0x1, PT ;  /* 0xffffffff0300780c */ /* 0x000fc80003f05070 */
[----:B------:R-:W-:-:S13]  /*06b0*/  ISETP.NE.AND.EX P0, PT, R13, -0x1, PT, P0 ;  /* 0xffffffff0d00780c */ /* 0x000fda0003f05300 */
        /* <DEDUP_REMOVED lines=11> */
[----:B------:R1:W-:Y:S02]  /*0770*/  @P0 ATOMS.ADD RZ, [UR4], R14 ;  /* 0x0000000effff098c */ /* 0x0003e40008000004 */
.L_x_15:
[----:B------:R-:W-:Y:S05]  /*0780*/  BSYNC.RECONVERGENT B1 ;  /* 0x0000000000017941 */ /* 0x000fea0003800200 */
.L_x_13:
[----:B------:R-:W-:Y:S04]  /*0790*/  BSSY.RECONVERGENT B1, `(.L_x_16) ;  /* 0x000000b000017945 */ /* 0x000fe80003800200 */
[----:B------:R-:W-:Y:S05]  /*07a0*/  @!P1 BRA `(.L_x_17) ;  /* 0x0000000000249947 */ /* 0x000fea0003800000 */
[----:B------:R-:W-:Y:S04]  /*07b0*/  LDS R12, [UR7+0x108] ;  /* 0x00010807ff0c7984 */ /* 0x000fe80008000800 */
[----:B------:R-:W2:Y:S04]  /*07c0*/  LDS R15, [UR7+0x10c] ;  /* 0x00010c07ff0f7984 */ /* 0x000ea80008000800 */
[----:B------:R-:W3:Y:S04]  /*07d0*/  LDS R17, [UR7+0x10c] ;  /* 0x00010c07ff117984 */ /* 0x000ee80008000800 */
[----:B------:R-:W-:Y:S04]  /*07e0*/  LDS R19, [UR7+0x10c] ;  /* 0x00010c07ff137984 */ /* 0x000fe80008000800 */
[----:B01----:R-:W0:Y:S01]  /*07f0*/  LDS R14, [UR7+0x108] ;  /* 0x00010807ff0e7984 */ /* 0x003e220008000800 */
[----:B--2---:R-:W-:-:S05]  /*0800*/  LOP3.LUT R12, R15, R12, RZ, 0xc0, !PT ;  /* 0x0000000c0f0c7212 */ /* 0x004fca00078ec0ff */
[----:B---3--:R-:W-:-:S05]  /*0810*/  IMAD.IADD R12, R12, 0x1, R17 ;  /* 0x000000010c0c7824 */ /* 0x008fca00078e0211 */
[----:B0-----:R-:W-:-:S05]  /*0820*/  LOP3.LUT R12, R14, R19, R12, 0xf6, !PT ;  /* 0x000000130e0c7212 */ /* 0x001fca00078ef60c */
[----:B------:R2:W-:Y:S02]  /*0830*/  STS [UR7+0x108], R12 ;  /* 0x0001080cff007988 */ /* 0x0005e40008000807 */
.L_x_17:
[----:B------:R-:W-:Y:S05]  /*0840*/  BSYNC.RECONVERGENT B1 ;  /* 0x0000000000017941 */ /* 0x000fea0003800200 */
.L_x_16:
[----:B------:R-:W3:Y:S02]  /*0850*/  LDS R15, [UR7+0x108] ;  /* 0x00010807ff0f7984 */ /* 0x000ee40008000800 */
[----:B---3--:R-:W-:-:S04]  /*0860*/  SHF.R.U32.HI R15, RZ, R0, R15 ;  /* 0x00000000ff0f7219 */ /* 0x008fc8000001160f */
[----:B--2---:R-:W-:-:S04]  /*0870*/  LOP3.LUT R12, R15, 0x1, RZ, 0xc0, !PT ;  /* 0x000000010f0c7812 */ /* 0x004fc800078ec0ff */
[----:B------:R-:W-:-:S04]  /*0880*/  IADD3 R3, P0, PT, R12, R3, RZ ;  /* 0x000000030c037210 */ /* 0x000fc80007f1e0ff */
[----:B------:R-:W-:Y:S01]  /*0890*/  LOP3.LUT R4, R6, R3, R4, 0xf6, !PT ;  /* 0x0000000306047212 */ /* 0x000fe200078ef604 */
[----:B------:R-:W-:-:S05]  /*08a0*/  IMAD.X R13, RZ, RZ, R13, P0 ;  /* 0x000000ffff0d7224 */ /* 0x000fca00000e060d */
[----:B------:R-:W-:-:S05]  /*08b0*/  LOP3.LUT R5, R7, R13, R5, 0xf6, !PT ;  /* 0x0000000d07057212 */ /* 0x000fca00078ef605 */
[----:B------:R2:W-:Y:S02]  /*08c0*/  STS.64 [R2], R4 ;  /* 0x0000000402007388 */ /* 0x0005e40000000a00 */
.L_x_12:
[----:B------:R-:W-:Y:S05]  /*08d0*/  BSYNC.RECONVERGENT B0 ;  /* 0x0000000000007941 */ /* 0x000fea0003800200 */
.L_x_11:
[----:B------:R-:W-:Y:S01]  /*08e0*/  BAR.SYNC.DEFER_BLOCKING 0x0 ;  /* 0x0000000000007b1d */ /* 0x000fe20000010000 */
[----:B--2---:R-:W-:-:S07]  /*08f0*/  LOP3.LUT R5, R0, 0x3f, RZ, 0xc0, !PT ;  /* 0x0000003f00057812 */ /* 0x004fce00078ec0ff */
[----:B------:R-:W2:Y:S01]  /*0900*/  LDC.64 R6, c[0x0][0x388] ;  /* 0x0000e200ff067b82 */ /* 0x000ea20000000a00 */
[----:B------:R-:W3:Y:S02]  /*0910*/  LDS.64 R2, [R11] ;  /* 0x000000000b027984 */ /* 0x000ee40000000a00 */
[----:B---3--:R-:W-:Y:S01]  /*0920*/  SHF.R.U64 R5, R2, R5, R3 ;  /* 0x0000000502057219 */ /* 0x008fe20000001203 */
[----:B--2---:R-:W-:-:S03]  /*0930*/  IMAD.WIDE.U32 R2, R9, 0x8, R6 ;  /* 0x0000000809027825 */ /* 0x004fc600078e0006 */
[----:B------:R-:W-:-:S04]  /*0940*/  LOP3.LUT R5, R5, 0x1, RZ, 0xc0, !PT ;  /* 0x0000000105057812 */ /* 0x000fc800078ec0ff */
[----:B------:R-:W-:-:S05]  /*0950*/  IADD3 R4, P0, PT, R5, R8, RZ ;  /* 0x0000000805047210 */ /* 0x000fca0007f1e0ff */
[----:B------:R-:W-:-:S05]  /*0960*/  IMAD.X R5, RZ, RZ, R10, P0 ;  /* 0x000000ffff057224 */ /* 0x000fca00000e060a */
[----:B------:R-:W-:Y:S01]  /*0970*/  STG.E.64 desc[UR8][R2.64], R4 ;  /* 0x0000000402007986 */ /* 0x000fe2000c101b08 */
[----:B------:R-:W-:Y:S05]  /*0980*/  EXIT ;  /* 0x000000000000794d */ /* 0x000fea0003800000 */
.L_x_18:
[----:B------:R-:W-:-:S00]  /*0990*/  BRA `(.L_x_18) ;  /* 0xfffffffc00fc7947 */ /* 0x000fc0000383ffff */
[----:B------:R-:W-:-:S00]  /*09a0*/  NOP ;  /* 0x0000000000007918 */ /* 0x000fc00000000000 */
        /* <DEDUP_REMOVED lines=13> */
.L_x_19:


//--------------------- .nv.shared._Z6paraddjjPyPKyS1_ --------------------------
	.section	.nv.shared._Z6paraddjjPyPKyS1_,"aw",@nobits
	.sectionflags	@""
	.align	8
.nv.shared._Z6paraddjjPyPKyS1_:
	.zero		1296


//--------------------- .nv.shared.reserved.0     --------------------------
	.section	.nv.shared.reserved.0,"aw",@nobits
	.weak		__nv_reservedSMEM_offset_0_alias
	.size		__nv_reservedSMEM_offset_0_alias, 0, 64
	.other		__nv_reservedSMEM_offset_0_alias,@"STO_CUDA_RESERVED_SHARED STV_DEFAULT"
__nv_reservedSMEM_offset_0_alias:
	.zero		0
	.zero		64


//--------------------- .nv.constant0._Z6paraddjjPyPKyS1_ --------------------------
	.section	.nv.constant0._Z6paraddjjPyPKyS1_,"a",@progbits
	.sectionflags	@""
	.align	4
.nv.constant0._Z6paraddjjPyPKyS1_:
	.zero		928


//--------------------- SYMBOLS --------------------------

	.type		.nv.reservedSmem.offset0,@object
	.size		.nv.reservedSmem.offset0,0x4
	.type		.nv.reservedSmem.cap,@object
	.size		.nv.reservedSmem.cap,0x4
